//
// Generated by NVIDIA NVVM Compiler
//
// Compiler Build ID: CL-36424714
// Cuda compilation tools, release 13.0, V13.0.88
// Based on NVVM 20.0.0
//

.version 9.0
.target sm_100
.address_size 64

	// .globl	_Z4axpyv

.visible .entry _Z4axpyv()
{


	ret;

}


// ===== COMPILED SASS (sm_100) =====

	.target	sm_100

	.elftype	@"ET_EXEC"


//--------------------- .note.nv.tkinfo           --------------------------
	.section	.note.nv.tkinfo,"",@"SHT_NOTE"
	.sectionflags	@"SHF_NOTE_NV_TKINFO"
	.tkinfo
        /*0018*/ 	.word	0x00000002
        /*0030*/ 	.string	""
        /*0030*/ 	.string	"ptxas"
        /*0030*/ 	.string	"Cuda compilation tools, release 13.0, V13.0.88"
        /*0030*/ 	.string	"Build cuda_13.0.r13.0/compiler.36424714_0"
        /*0030*/ 	.string	"-arch sm_100 -m 64 "



//--------------------- .note.nv.cuinfo           --------------------------
	.section	.note.nv.cuinfo,"",@"SHT_NOTE"
	.sectionflags	@"SHF_NOTE_NV_CUINFO"
        /*0018*/ 	.short	0x0002
        /*001a*/ 	.short	0x0064
        /*001c*/ 	.short	0x0082
	.zero		2


//--------------------- .nv.info                  --------------------------
	.section	.nv.info,"",@"SHT_CUDA_INFO"
	.align	4


	//----- nvinfo : EIATTR_REGCOUNT
	.align		4
        /*0000*/ 	.byte	0x04, 0x2f
        /*0002*/ 	.short	(.L_1 - .L_0)
	.align		4
.L_0:
        /*0004*/ 	.word	index@(_Z4axpyv)
        /*0008*/ 	.word	0x00000004


	//----- nvinfo : EIATTR_FRAME_SIZE
	.align		4
.L_1:
        /*000c*/ 	.byte	0x04, 0x11
        /*000e*/ 	.short	(.L_3 - .L_2)
	.align		4
.L_2:
        /*0010*/ 	.word	index@(_Z4axpyv)
        /*0014*/ 	.word	0x00000000


	//----- nvinfo : EIATTR_MIN_STACK_SIZE
	.align		4
.L_3:
        /*0018*/ 	.byte	0x04, 0x12
        /*001a*/ 	.short	(.L_5 - .L_4)
	.align		4
.L_4:
        /*001c*/ 	.word	index@(_Z4axpyv)
        /*0020*/ 	.word	0x00000000
.L_5:


//--------------------- .nv.compat                --------------------------
	.section	.nv.compat,"",@"SHT_CUDA_COMPAT_INFO"
	.align	4
        /*0000*/ 	.byte	0x02, 0x09, 0x00, 0x00, 0x02, 0x02, 0x01, 0x00, 0x02, 0x05, 0x05, 0x00, 0x03, 0x07, 0x01, 0x01
        /*0010*/ 	.byte	0x02, 0x03, 0x00, 0x00, 0x02, 0x06, 0x01, 0x00, 0x04, 0x0b, 0x08, 0x00, 0x09, 0x00, 0x00, 0x00
        /*0020*/ 	.byte	0x00, 0x00, 0x00, 0x00


//--------------------- .nv.info._Z4axpyv         --------------------------
	.section	.nv.info._Z4axpyv,"",@"SHT_CUDA_INFO"
	.sectionflags	@""
	.align	4


	//----- nvinfo : EIATTR_CUDA_API_VERSION
	.align		4
        /*0000*/ 	.byte	0x04, 0x37
        /*0002*/ 	.short	(.L_7 - .L_6)
.L_6:
        /*0004*/ 	.word	0x00000082


	//----- nvinfo : EIATTR_SPARSE_MMA_MASK
	.align		4
.L_7:
        /*0008*/ 	.byte	0x03, 0x50
        /*000a*/ 	.short	0x0000


	//----- nvinfo : EIATTR_MAXREG_COUNT
	.align		4
        /*000c*/ 	.byte	0x03, 0x1b
        /*000e*/ 	.short	0x00ff


	//----- nvinfo : EIATTR_MERCURY_ISA_VERSION
	.align		4
        /*0010*/ 	.byte	0x03, 0x5f
        /*0012*/ 	.short	0x0101


	//----- nvinfo : EIATTR_VRC_CTA_INIT_COUNT
	.align		4
        /*0014*/ 	.byte	0x02, 0x4a
	.zero		1
	.zero		1


	//----- nvinfo : EIATTR_EXIT_INSTR_OFFSETS
	.align		4
        /*0018*/ 	.byte	0x04, 0x1c
        /*001a*/ 	.short	(.L_9 - .L_8)


	//   ....[0]....
.L_8:
        /*001c*/ 	.word	0x00000010


	//----- nvinfo : EIATTR_SW_WAR
	.align		4
.L_9:
        /*0020*/ 	.byte	0x04, 0x36
        /*0022*/ 	.short	(.L_11 - .L_10)
.L_10:
        /*0024*/ 	.word	0x00000008
.L_11:


//--------------------- .nv.callgraph             --------------------------
	.section	.nv.callgraph,"",@"SHT_CUDA_CALLGRAPH"
	.align	4
	.sectionentsize	8
	.align		4
        /*0000*/ 	.word	0x00000000
	.align		4
        /*0004*/ 	.word	0xffffffff
	.align		4
        /*0008*/ 	.word	0x00000000
	.align		4
        /*000c*/ 	.word	0xfffffffe
	.align		4
        /*0010*/ 	.word	0x00000000
	.align		4
        /*0014*/ 	.word	0xfffffffd
	.align		4
        /*0018*/ 	.word	0x00000000
	.align		4
        /*001c*/ 	.word	0xfffffffc


//--------------------- .text._Z4axpyv            --------------------------
	.section	.text._Z4axpyv,"ax",@progbits
	.align	128
        .global         _Z4axpyv
        .type           _Z4axpyv,@function
        .size           _Z4axpyv,(.L_x_1 - _Z4axpyv)
        .other          _Z4axpyv,@"STO_CUDA_ENTRY STV_DEFAULT"
_Z4axpyv:
.text._Z4axpyv:
[----:B------:R-:W-:Y:S01]  /*0000*/  LDC R1, c[0x0][0x37c] ;  /* 0x0000df00ff017b82 */ /* 0x000fe20000000800 */
[----:B------:R-:W-:Y:S05]  /*0010*/  EXIT ;  /* 0x000000000000794d */ /* 0x000fea0003800000 */
.L_x_0:
[----:B------:R-:W-:-:S00]  /*0020*/  BRA `(.L_x_0) ;  /* 0xfffffffc00fc7947 */ /* 0x000fc0000383ffff */
[----:B------:R-:W-:-:S00]  /*0030*/  NOP ;  /* 0x0000000000007918 */ /* 0x000fc00000000000 */
        /* <DEDUP_REMOVED lines=12> */
.L_x_1:


//--------------------- .nv.shared.reserved.0     --------------------------
	.section	.nv.shared.reserved.0,"aw",@nobits
	.weak		__nv_reservedSMEM_offset_0_alias
	.size		__nv_reservedSMEM_offset_0_alias, 0, 64
	.other		__nv_reservedSMEM_offset_0_alias,@"STO_CUDA_RESERVED_SHARED STV_DEFAULT"
__nv_reservedSMEM_offset_0_alias:
	.zero		0
	.zero		64


//--------------------- .nv.constant0._Z4axpyv    --------------------------
	.section	.nv.constant0._Z4axpyv,"a",@progbits
	.sectionflags	@""
	.align	4
.nv.constant0._Z4axpyv:
	.zero		896


//--------------------- SYMBOLS --------------------------

	.type		.nv.reservedSmem.offset0,@object
	.size		.nv.reservedSmem.offset0,0x4
